	.headerflags	@"EF_CUDA_TEXMODE_UNIFIED EF_CUDA_64BIT_ADDRESS EF_CUDA_ACCELERATORS EF_CUDA_SM90 EF_CUDA_VIRTUAL_SM(EF_CUDA_SM90)"
	.elftype	@"ET_EXEC"


//--------------------- .nv.info                  --------------------------
	.section	.nv.info,"",@"SHT_CUDA_INFO"
	.align	4


	//----- nvinfo : EIATTR_REGCOUNT
	.align		4
        /*0000*/ 	.byte	0x04, 0x2f
        /*0002*/ 	.short	(.L_3 - .L_2)
	.align		4
.L_2:
        /*0004*/ 	.word	index@(triton_poi_fused__native_batch_norm_legit_no_training_add_relu_16)
        /*0008*/ 	.word	0x00000014


	//----- nvinfo : EIATTR_MIN_STACK_SIZE
	.align		4
.L_3:
        /*000c*/ 	.byte	0x04, 0x12
        /*000e*/ 	.short	(.L_5 - .L_4)
	.align		4
.L_4:
        /*0010*/ 	.word	index@(triton_poi_fused__native_batch_norm_legit_no_training_add_relu_16)
        /*0014*/ 	.word	0x00000000


	//----- nvinfo : EIATTR_FRAME_SIZE
	.align		4
.L_5:
        /*0018*/ 	.byte	0x04, 0x11
        /*001a*/ 	.short	(.L_7 - .L_6)
	.align		4
.L_6:
        /*001c*/ 	.word	index@(triton_poi_fused__native_batch_norm_legit_no_training_add_relu_16)
        /*0020*/ 	.word	0x00000000


	//----- nvinfo : EIATTR_MIN_STACK_SIZE
	.align		4
.L_7:
        /*0024*/ 	.byte	0x04, 0x12
        /*0026*/ 	.short	(.L_9 - .L_8)
	.align		4
.L_8:
        /*0028*/ 	.word	index@(triton_poi_fused__native_batch_norm_legit_no_training_add_relu_16)
        /*002c*/ 	.word	0x00000000
.L_9:


//--------------------- .nv.info.triton_poi_fused__native_batch_norm_legit_no_training_add_relu_16 --------------------------
	.section	.nv.info.triton_poi_fused__native_batch_norm_legit_no_training_add_relu_16,"",@"SHT_CUDA_INFO"
	.sectionflags	@""
	.align	4


	//----- nvinfo : EIATTR_CUDA_API_VERSION
	.align		4
        /*0000*/ 	.byte	0x04, 0x37
        /*0002*/ 	.short	(.L_11 - .L_10)
.L_10:
        /*0004*/ 	.word	0x0000007c


	//----- nvinfo : EIATTR_KPARAM_INFO
	.align		4
.L_11:
        /*0008*/ 	.byte	0x04, 0x17
        /*000a*/ 	.short	(.L_13 - .L_12)
.L_12:
        /*000c*/ 	.word	0x00000000
        /*0010*/ 	.short	0x0007
        /*0012*/ 	.short	0x0038
        /*0014*/ 	.byte	0x00, 0xf0, 0x11, 0x00


	//----- nvinfo : EIATTR_KPARAM_INFO
	.align		4
.L_13:
        /*0018*/ 	.byte	0x04, 0x17
        /*001a*/ 	.short	(.L_15 - .L_14)
.L_14:
        /*001c*/ 	.word	0x00000000
        /*0020*/ 	.short	0x0006
        /*0022*/ 	.short	0x0030
        /*0024*/ 	.byte	0x00, 0xf4, 0x21, 0x00


	//----- nvinfo : EIATTR_KPARAM_INFO
	.align		4
.L_15:
        /*0028*/ 	.byte	0x04, 0x17
        /*002a*/ 	.short	(.L_17 - .L_16)
.L_16:
        /*002c*/ 	.word	0x00000000
        /*0030*/ 	.short	0x0005
        /*0032*/ 	.short	0x0028
        /*0034*/ 	.byte	0x00, 0xf4, 0x21, 0x00


	//----- nvinfo : EIATTR_KPARAM_INFO
	.align		4
.L_17:
        /*0038*/ 	.byte	0x04, 0x17
        /*003a*/ 	.short	(.L_19 - .L_18)
.L_18:
        /*003c*/ 	.word	0x00000000
        /*0040*/ 	.short	0x0004
        /*0042*/ 	.short	0x0020
        /*0044*/ 	.byte	0x00, 0xf4, 0x21, 0x00


	//----- nvinfo : EIATTR_KPARAM_INFO
	.align		4
.L_19:
        /*0048*/ 	.byte	0x04, 0x17
        /*004a*/ 	.short	(.L_21 - .L_20)
.L_20:
        /*004c*/ 	.word	0x00000000
        /*0050*/ 	.short	0x0003
        /*0052*/ 	.short	0x0018
        /*0054*/ 	.byte	0x00, 0xf4, 0x21, 0x00


	//----- nvinfo : EIATTR_KPARAM_INFO
	.align		4
.L_21:
        /*0058*/ 	.byte	0x04, 0x17
        /*005a*/ 	.short	(.L_23 - .L_22)
.L_22:
        /*005c*/ 	.word	0x00000000
        /*0060*/ 	.short	0x0002
        /*0062*/ 	.short	0x0010
        /*0064*/ 	.byte	0x00, 0xf4, 0x21, 0x00


	//----- nvinfo : EIATTR_KPARAM_INFO
	.align		4
.L_23:
        /*0068*/ 	.byte	0x04, 0x17
        /*006a*/ 	.short	(.L_25 - .L_24)
.L_24:
        /*006c*/ 	.word	0x00000000
        /*0070*/ 	.short	0x0001
        /*0072*/ 	.short	0x0008
        /*0074*/ 	.byte	0x00, 0xf4, 0x21, 0x00


	//----- nvinfo : EIATTR_KPARAM_INFO
	.align		4
.L_25:
        /*0078*/ 	.byte	0x04, 0x17
        /*007a*/ 	.short	(.L_27 - .L_26)
.L_26:
        /*007c*/ 	.word	0x00000000
        /*0080*/ 	.short	0x0000
        /*0082*/ 	.short	0x0000
        /*0084*/ 	.byte	0x00, 0xf4, 0x21, 0x00


	//----- nvinfo : EIATTR_SPARSE_MMA_MASK
	.align		4
.L_27:
        /*0088*/ 	.byte	0x03, 0x50
        /*008a*/ 	.short	0x0000


	//----- nvinfo : EIATTR_MAXREG_COUNT
	.align		4
        /*008c*/ 	.byte	0x03, 0x1b
        /*008e*/ 	.short	0x00ff


	//----- nvinfo : EIATTR_EXIT_INSTR_OFFSETS
	.align		4
        /*0090*/ 	.byte	0x04, 0x1c
        /*0092*/ 	.short	(.L_29 - .L_28)


	//   ....[0]....
.L_28:
        /*0094*/ 	.word	0x00000420


	//----- nvinfo : EIATTR_REQNTID
	.align		4
.L_29:
        /*0098*/ 	.byte	0x04, 0x10
        /*009a*/ 	.short	(.L_31 - .L_30)
.L_30:
        /*009c*/ 	.word	0x00000080
        /*00a0*/ 	.word	0x00000001
        /*00a4*/ 	.word	0x00000001


	//----- nvinfo : EIATTR_CBANK_PARAM_SIZE
	.align		4
.L_31:
        /*00a8*/ 	.byte	0x03, 0x19
        /*00aa*/ 	.short	0x003c


	//----- nvinfo : EIATTR_PARAM_CBANK
	.align		4
        /*00ac*/ 	.byte	0x04, 0x0a
        /*00ae*/ 	.short	(.L_33 - .L_32)
	.align		4
.L_32:
        /*00b0*/ 	.word	index@(.nv.constant0.triton_poi_fused__native_batch_norm_legit_no_training_add_relu_16)
        /*00b4*/ 	.short	0x0210
        /*00b6*/ 	.short	0x003c


	//----- nvinfo : EIATTR_SW_WAR
	.align		4
.L_33:
        /*00b8*/ 	.byte	0x04, 0x36
        /*00ba*/ 	.short	(.L_35 - .L_34)
.L_34:
        /*00bc*/ 	.word	0x00000008
.L_35:


//--------------------- .nv.callgraph             --------------------------
	.section	.nv.callgraph,"",@"SHT_CUDA_CALLGRAPH"
	.align	4
	.sectionentsize	8
	.align		4
        /*0000*/ 	.word	0x00000000
	.align		4
        /*0004*/ 	.word	0xffffffff
	.align		4
        /*0008*/ 	.word	0x00000000
	.align		4
        /*000c*/ 	.word	0xfffffffe
	.align		4
        /*0010*/ 	.word	0x00000000
	.align		4
        /*0014*/ 	.word	0xfffffffd
	.align		4
        /*0018*/ 	.word	0x00000000
	.align		4
        /*001c*/ 	.word	0xfffffffc


//--------------------- .nv.constant4             --------------------------
	.section	.nv.constant4,"a",@progbits
	.align	8
	.align		8
.nv.constant4:
        /*0000*/ 	.dword	_$_str
	.align		8
        /*0008*/ 	.dword	_$_str_$_2


//--------------------- .text.triton_poi_fused__native_batch_norm_legit_no_training_add_relu_16 --------------------------
	.section	.text.triton_poi_fused__native_batch_norm_legit_no_training_add_relu_16,"ax",@progbits
	.align	128
        .global         triton_poi_fused__native_batch_norm_legit_no_training_add_relu_16
        .type           triton_poi_fused__native_batch_norm_legit_no_training_add_relu_16,@function
        .size           triton_poi_fused__native_batch_norm_legit_no_training_add_relu_16,(.L_x_1 - triton_poi_fused__native_batch_norm_legit_no_training_add_relu_16)
        .other          triton_poi_fused__native_batch_norm_legit_no_training_add_relu_16,@"STO_CUDA_ENTRY STV_DEFAULT"
triton_poi_fused__native_batch_norm_legit_no_training_add_relu_16:
.text.triton_poi_fused__native_batch_norm_legit_no_training_add_relu_16:
[----:B------:R-:W-:Y:S01]  /*0000*/  LDC R1, c[0x0][0x28] ;  /* 0x00000a00ff017b82 */ /* 0x000fe20000000800 */
[----:B------:R-:W1:Y:S07]  /*0010*/  S2R R0, SR_TID.X ;  /* 0x0000000000007919 */ /* 0x000e6e0000002100 */
[----:B------:R-:W2:Y:S01]  /*0020*/  LDC.64 R2, c[0x0][0x220] ;  /* 0x00008800ff027b82 */ /* 0x000ea20000000a00 */
[----:B------:R-:W-:Y:S01]  /*0030*/  ULDC.64 UR4, c[0x0][0x208] ;  /* 0x0000820000047ab9 */ /* 0x000fe20000000a00 */
[----:B------:R-:W3:Y:S06]  /*0040*/  S2R R7, SR_CTAID.X ;  /* 0x0000000000077919 */ /* 0x000eec0000002500 */
[----:B------:R-:W4:Y:S08]  /*0050*/  LDC.64 R8, c[0x0][0x228] ;  /* 0x00008a00ff087b82 */ /* 0x000f300000000a00 */
[----:B------:R-:W5:Y:S08]  /*0060*/  LDC.64 R10, c[0x0][0x230] ;  /* 0x00008c00ff0a7b82 */ /* 0x000f700000000a00 */
[----:B------:R-:W4:Y:S01]  /*0070*/  LDC.64 R12, c[0x0][0x238] ;  /* 0x00008e00ff0c7b82 */ /* 0x000f220000000a00 */
[----:B-1----:R-:W-:-:S02]  /*0080*/  SHF.L.U32 R0, R0, 0x1, RZ ;  /* 0x0000000100007819 */ /* 0x002fc400000006ff */
[----:B---3--:R-:W-:Y:S02]  /*0090*/  SHF.R.S32.HI R5, RZ, 0x17, R7 ;  /* 0x00000017ff057819 */ /* 0x008fe40000011407 */
[----:B------:R-:W-:Y:S02]  /*00a0*/  LOP3.LUT R0, R0, 0xfe, RZ, 0xc0, !PT ;  /* 0x000000fe00007812 */ /* 0x000fe400078ec0ff */
[----:B------:R-:W-:Y:S02]  /*00b0*/  SGXT R5, R5, 0x1 ;  /* 0x000000010505781a */ /* 0x000fe40000000200 */
[----:B------:R-:W-:Y:S02]  /*00c0*/  LEA R0, R7, R0, 0x8 ;  /* 0x0000000007007211 */ /* 0x000fe400078e40ff */
[----:B------:R-:W1:Y:S02]  /*00d0*/  LDC.64 R6, c[0x0][0x218] ;  /* 0x00008600ff067b82 */ /* 0x000e640000000a00 */
[----:B------:R-:W-:-:S04]  /*00e0*/  LEA.HI R5, R5, R0, RZ, 0x7 ;  /* 0x0000000005057211 */ /* 0x000fc800078f38ff */
[----:B------:R-:W-:-:S04]  /*00f0*/  LOP3.LUT R5, R5, 0xffffff80, RZ, 0xc0, !PT ;  /* 0xffffff8005057812 */ /* 0x000fc800078ec0ff */
[----:B------:R-:W-:Y:S02]  /*0100*/  IADD3 R15, R0, -R5, RZ ;  /* 0x80000005000f7210 */ /* 0x000fe40007ffe0ff */
[----:B------:R-:W3:Y:S03]  /*0110*/  LDC.64 R4, c[0x0][0x210] ;  /* 0x00008400ff047b82 */ /* 0x000ee60000000a00 */
[----:B--2---:R-:W-:-:S06]  /*0120*/  IMAD.WIDE R2, R15, 0x4, R2 ;  /* 0x000000040f027825 */ /* 0x004fcc00078e0202 */
[----:B------:R-:W2:Y:S01]  /*0130*/  LDG.E.EL.64 R2, desc[UR4][R2.64] ;  /* 0x0000000402027981 */ /* 0x000ea2000c2e1b00 */
[----:B-1----:R-:W-:-:S04]  /*0140*/  IMAD.WIDE R6, R15, 0x4, R6 ;  /* 0x000000040f067825 */ /* 0x002fc800078e0206 */
[C---:B----4-:R-:W-:Y:S02]  /*0150*/  IMAD.WIDE R8, R15.reuse, 0x4, R8 ;  /* 0x000000040f087825 */ /* 0x050fe400078e0208 */
[----:B------:R-:W4:Y:S02]  /*0160*/  LDG.E.EL.64 R6, desc[UR4][R6.64] ;  /* 0x0000000406067981 */ /* 0x000f24000c2e1b00 */
[----:B-----5:R-:W-:Y:S02]  /*0170*/  IMAD.WIDE R10, R15, 0x4, R10 ;  /* 0x000000040f0a7825 */ /* 0x020fe400078e020a */
[----:B------:R-:W5:Y:S02]  /*0180*/  LDG.E.EL.64 R8, desc[UR4][R8.64] ;  /* 0x0000000408087981 */ /* 0x000f64000c2e1b00 */
[C---:B---3--:R-:W-:Y:S02]  /*0190*/  IMAD.WIDE R4, R0.reuse, 0x4, R4 ;  /* 0x0000000400047825 */ /* 0x048fe400078e0204 */
[----:B------:R-:W5:Y:S04]  /*01a0*/  LDG.E.EL.64 R10, desc[UR4][R10.64] ;  /* 0x000000040a0a7981 */ /* 0x000f68000c2e1b00 */
[----:B------:R-:W4:Y:S01]  /*01b0*/  LDG.E.64 R4, desc[UR4][R4.64] ;  /* 0x0000000404047981 */ /* 0x000f22000c1e1b00 */
[----:B0-----:R-:W-:-:S06]  /*01c0*/  IMAD.WIDE R12, R0, 0x4, R12 ;  /* 0x00000004000c7825 */ /* 0x001fcc00078e020c */
[----:B------:R-:W3:Y:S01]  /*01d0*/  LDG.E.64 R12, desc[UR4][R12.64] ;  /* 0x000000040c0c7981 */ /* 0x000ee2000c1e1b00 */
[----:B------:R-:W-:Y:S01]  /*01e0*/  HFMA2.MMA R16, -RZ, RZ, 1.625, 0 ;  /* 0x3e800000ff107435 */ /* 0x000fe200000001ff */
[----:B--2---:R-:W-:Y:S01]  /*01f0*/  FADD R2, R2, 9.9999997473787516356e-06 ;  /* 0x3727c5ac02027421 */ /* 0x004fe20000000000 */
[----:B------:R-:W-:-:S03]  /*0200*/  FADD R3, R3, 9.9999997473787516356e-06 ;  /* 0x3727c5ac03037421 */ /* 0x000fc60000000000 */
[----:B------:R-:W0:Y:S08]  /*0210*/  MUFU.SQRT R14, R2 ;  /* 0x00000002000e7308 */ /* 0x000e300000002000 */
[----:B------:R1:W2:Y:S01]  /*0220*/  MUFU.SQRT R15, R3 ;  /* 0x00000003000f7308 */ /* 0x0002a20000002000 */
[C---:B0-----:R-:W-:Y:S02]  /*0230*/  FSETP.GT.AND P0, PT, R14.reuse, 8.50705917302346158658e+37, PT ;  /* 0x7e8000000e00780b */ /* 0x041fe40003f04000 */
[----:B------:R-:W-:Y:S01]  /*0240*/  FSETP.GEU.AND P2, PT, R14, 1.175494350822287508e-38, PT ;  /* 0x008000000e00780b */ /* 0x000fe20003f4e000 */
[----:B-1----:R-:W0:Y:S01]  /*0250*/  LDC.64 R2, c[0x0][0x240] ;  /* 0x00009000ff027b82 */ /* 0x002e220000000a00 */
[----:B--2---:R-:W-:-:S02]  /*0260*/  FSETP.GT.AND P1, PT, R15, 8.50705917302346158658e+37, PT ;  /* 0x7e8000000f00780b */ /* 0x004fc40003f24000 */
[----:B------:R-:W-:-:S07]  /*0270*/  FSETP.GEU.AND P3, PT, R15, 1.175494350822287508e-38, PT ;  /* 0x008000000f00780b */ /* 0x000fce0003f6e000 */
[----:B------:R-:W-:-:S04]  /*0280*/  @P0 FMUL R14, R14, 0.25 ;  /* 0x3e8000000e0e0820 */ /* 0x000fc80000400000 */
[----:B------:R-:W-:Y:S01]  /*0290*/  @!P2 FMUL R14, R14, 16777216 ;  /* 0x4b8000000e0ea820 */ /* 0x000fe20000400000 */
[----:B------:R-:W-:-:S04]  /*02a0*/  @P1 FMUL R15, R15, 0.25 ;  /* 0x3e8000000f0f1820 */ /* 0x000fc80000400000 */
[----:B------:R-:W-:Y:S01]  /*02b0*/  @!P3 FMUL R15, R15, 16777216 ;  /* 0x4b8000000f0fb820 */ /* 0x000fe20000400000 */
[----:B------:R-:W1:Y:S01]  /*02c0*/  MUFU.RCP R14, R14 ;  /* 0x0000000e000e7308 */ /* 0x000e620000001000 */
[----:B------:R-:W-:-:S07]  /*02d0*/  FSEL R17, R16, 1, P0 ;  /* 0x3f80000010117808 */ /* 0x000fce0000000000 */
[----:B------:R-:W2:Y:S01]  /*02e0*/  MUFU.RCP R15, R15 ;  /* 0x0000000f000f7308 */ /* 0x000ea20000001000 */
[----:B------:R-:W-:Y:S01]  /*02f0*/  FSEL R16, R16, 1, P1 ;  /* 0x3f80000010107808 */ /* 0x000fe20000800000 */
[----:B------:R-:W-:Y:S01]  /*0300*/  @!P2 FMUL R17, R17, 16777216 ;  /* 0x4b8000001111a820 */ /* 0x000fe20000400000 */
[----:B----4-:R-:W-:-:S03]  /*0310*/  FADD R4, R4, -R6 ;  /* 0x8000000604047221 */ /* 0x010fc60000000000 */
[----:B------:R-:W-:Y:S01]  /*0320*/  @!P3 FMUL R16, R16, 16777216 ;  /* 0x4b8000001010b820 */ /* 0x000fe20000400000 */
[----:B-1----:R-:W-:Y:S01]  /*0330*/  FMUL R17, R14, R17 ;  /* 0x000000110e117220 */ /* 0x002fe20000400000 */
[----:B------:R-:W-:-:S03]  /*0340*/  FADD R5, R5, -R7 ;  /* 0x8000000705057221 */ /* 0x000fc60000000000 */
[----:B------:R-:W-:Y:S01]  /*0350*/  FMUL R17, R4, R17 ;  /* 0x0000001104117220 */ /* 0x000fe20000400000 */
[----:B--2---:R-:W-:-:S03]  /*0360*/  FMUL R16, R15, R16 ;  /* 0x000000100f107220 */ /* 0x004fc60000400000 */
[----:B-----5:R-:W-:Y:S01]  /*0370*/  FFMA R17, R8, R17, R10 ;  /* 0x0000001108117223 */ /* 0x020fe2000000000a */
[----:B------:R-:W-:-:S04]  /*0380*/  FMUL R16, R5, R16 ;  /* 0x0000001005107220 */ /* 0x000fc80000400000 */
[----:B------:R-:W-:Y:S01]  /*0390*/  FFMA R16, R9, R16, R11 ;  /* 0x0000001009107223 */ /* 0x000fe2000000000b */
[----:B---3--:R-:W-:Y:S01]  /*03a0*/  FSETP.GEU.AND P0, PT, R17, -R12, PT ;  /* 0x8000000c1100720b */ /* 0x008fe20003f0e000 */
[----:B------:R-:W-:Y:S02]  /*03b0*/  FADD R12, R12, R17 ;  /* 0x000000110c0c7221 */ /* 0x000fe40000000000 */
[----:B------:R-:W-:Y:S01]  /*03c0*/  FADD R4, R13, R16 ;  /* 0x000000100d047221 */ /* 0x000fe20000000000 */
[----:B------:R-:W-:Y:S01]  /*03d0*/  FSETP.GEU.AND P1, PT, R16, -R13, PT ;  /* 0x8000000d1000720b */ /* 0x000fe20003f2e000 */
[----:B0-----:R-:W-:Y:S01]  /*03e0*/  IMAD.WIDE R2, R0, 0x4, R2 ;  /* 0x0000000400027825 */ /* 0x001fe200078e0202 */
[----:B------:R-:W-:Y:S02]  /*03f0*/  FSEL R12, R12, RZ, P0 ;  /* 0x000000ff0c0c7208 */ /* 0x000fe40000000000 */
[----:B------:R-:W-:-:S05]  /*0400*/  FSEL R13, R4, RZ, P1 ;  /* 0x000000ff040d7208 */ /* 0x000fca0000800000 */
[----:B------:R-:W-:Y:S01]  /*0410*/  STG.E.64 desc[UR4][R2.64], R12 ;  /* 0x0000000c02007986 */ /* 0x000fe2000c101b04 */
[----:B------:R-:W-:Y:S05]  /*0420*/  EXIT ;  /* 0x000000000000794d */ /* 0x000fea0003800000 */
.L_x_0:
[----:B------:R-:W-:-:S00]  /*0430*/  BRA `(.L_x_0) ;  /* 0xfffffffc00fc7947 */ /* 0x000fc0000383ffff */
[----:B------:R-:W-:-:S00]  /*0440*/  NOP ;  /* 0x0000000000007918 */ /* 0x000fc00000000000 */
        /* <DEDUP_REMOVED lines=11> */
.L_x_1:


//--------------------- .nv.global.init           --------------------------
	.section	.nv.global.init,"aw",@progbits
.nv.global.init:
	.type		_$_str,@object
	.size		_$_str,(_$_str_$_2 - _$_str)
_$_str:
        /*0000*/ 	.byte	0x5f, 0x5f, 0x43, 0x55, 0x44, 0x41, 0x5f, 0x46, 0x54, 0x5a, 0x00
	.type		_$_str_$_2,@object
	.size		_$_str_$_2,(.L_1 - _$_str_$_2)
_$_str_$_2:
        /*000b*/ 	.byte	0x5f, 0x5f, 0x43, 0x55, 0x44, 0x41, 0x5f, 0x50, 0x52, 0x45, 0x43, 0x5f, 0x53, 0x51, 0x52, 0x54
        /*001b*/ 	.byte	0x00
.L_1:


//--------------------- .nv.constant0.triton_poi_fused__native_batch_norm_legit_no_training_add_relu_16 --------------------------
	.section	.nv.constant0.triton_poi_fused__native_batch_norm_legit_no_training_add_relu_16,"a",@progbits
	.sectionflags	@""
	.align	4
.nv.constant0.triton_poi_fused__native_batch_norm_legit_no_training_add_relu_16:
	.zero		588
